	.headerflags	@"EF_CUDA_TEXMODE_UNIFIED EF_CUDA_64BIT_ADDRESS EF_CUDA_ACCELERATORS EF_CUDA_SM90 EF_CUDA_VIRTUAL_SM(EF_CUDA_SM90)"
	.elftype	@"ET_EXEC"


//--------------------- .nv.info                  --------------------------
	.section	.nv.info,"",@"SHT_CUDA_INFO"
	.align	4


	//----- nvinfo : EIATTR_REGCOUNT
	.align		4
        /*0000*/ 	.byte	0x04, 0x2f
        /*0002*/ 	.short	(.L_1 - .L_0)
	.align		4
.L_0:
        /*0004*/ 	.word	index@(triton_poi_fused__log_softmax_0)
        /*0008*/ 	.word	0x0000000e


	//----- nvinfo : EIATTR_MIN_STACK_SIZE
	.align		4
.L_1:
        /*000c*/ 	.byte	0x04, 0x12
        /*000e*/ 	.short	(.L_3 - .L_2)
	.align		4
.L_2:
        /*0010*/ 	.word	index@(triton_poi_fused__log_softmax_0)
        /*0014*/ 	.word	0x00000000


	//----- nvinfo : EIATTR_FRAME_SIZE
	.align		4
.L_3:
        /*0018*/ 	.byte	0x04, 0x11
        /*001a*/ 	.short	(.L_5 - .L_4)
	.align		4
.L_4:
        /*001c*/ 	.word	index@(triton_poi_fused__log_softmax_0)
        /*0020*/ 	.word	0x00000000


	//----- nvinfo : EIATTR_MIN_STACK_SIZE
	.align		4
.L_5:
        /*0024*/ 	.byte	0x04, 0x12
        /*0026*/ 	.short	(.L_7 - .L_6)
	.align		4
.L_6:
        /*0028*/ 	.word	index@(triton_poi_fused__log_softmax_0)
        /*002c*/ 	.word	0x00000000
.L_7:


//--------------------- .nv.info.triton_poi_fused__log_softmax_0 --------------------------
	.section	.nv.info.triton_poi_fused__log_softmax_0,"",@"SHT_CUDA_INFO"
	.sectionflags	@""
	.align	4


	//----- nvinfo : EIATTR_CUDA_API_VERSION
	.align		4
        /*0000*/ 	.byte	0x04, 0x37
        /*0002*/ 	.short	(.L_9 - .L_8)
.L_8:
        /*0004*/ 	.word	0x0000007c


	//----- nvinfo : EIATTR_KPARAM_INFO
	.align		4
.L_9:
        /*0008*/ 	.byte	0x04, 0x17
        /*000a*/ 	.short	(.L_11 - .L_10)
.L_10:
        /*000c*/ 	.word	0x00000000
        /*0010*/ 	.short	0x0002
        /*0012*/ 	.short	0x0010
        /*0014*/ 	.byte	0x00, 0xf0, 0x11, 0x00


	//----- nvinfo : EIATTR_KPARAM_INFO
	.align		4
.L_11:
        /*0018*/ 	.byte	0x04, 0x17
        /*001a*/ 	.short	(.L_13 - .L_12)
.L_12:
        /*001c*/ 	.word	0x00000000
        /*0020*/ 	.short	0x0001
        /*0022*/ 	.short	0x0008
        /*0024*/ 	.byte	0x00, 0xf4, 0x21, 0x00


	//----- nvinfo : EIATTR_KPARAM_INFO
	.align		4
.L_13:
        /*0028*/ 	.byte	0x04, 0x17
        /*002a*/ 	.short	(.L_15 - .L_14)
.L_14:
        /*002c*/ 	.word	0x00000000
        /*0030*/ 	.short	0x0000
        /*0032*/ 	.short	0x0000
        /*0034*/ 	.byte	0x00, 0xf4, 0x21, 0x00


	//----- nvinfo : EIATTR_SPARSE_MMA_MASK
	.align		4
.L_15:
        /*0038*/ 	.byte	0x03, 0x50
        /*003a*/ 	.short	0x0000


	//----- nvinfo : EIATTR_MAXREG_COUNT
	.align		4
        /*003c*/ 	.byte	0x03, 0x1b
        /*003e*/ 	.short	0x00ff


	//----- nvinfo : EIATTR_EXIT_INSTR_OFFSETS
	.align		4
        /*0040*/ 	.byte	0x04, 0x1c
        /*0042*/ 	.short	(.L_17 - .L_16)


	//   ....[0]....
.L_16:
        /*0044*/ 	.word	0x00000230


	//   ....[1]....
        /*0048*/ 	.word	0x00000250


	//----- nvinfo : EIATTR_REQNTID
	.align		4
.L_17:
        /*004c*/ 	.byte	0x04, 0x10
        /*004e*/ 	.short	(.L_19 - .L_18)
.L_18:
        /*0050*/ 	.word	0x00000080
        /*0054*/ 	.word	0x00000001
        /*0058*/ 	.word	0x00000001


	//----- nvinfo : EIATTR_CBANK_PARAM_SIZE
	.align		4
.L_19:
        /*005c*/ 	.byte	0x03, 0x19
        /*005e*/ 	.short	0x0014


	//----- nvinfo : EIATTR_PARAM_CBANK
	.align		4
        /*0060*/ 	.byte	0x04, 0x0a
        /*0062*/ 	.short	(.L_21 - .L_20)
	.align		4
.L_20:
        /*0064*/ 	.word	index@(.nv.constant0.triton_poi_fused__log_softmax_0)
        /*0068*/ 	.short	0x0210
        /*006a*/ 	.short	0x0014


	//----- nvinfo : EIATTR_SW_WAR
	.align		4
.L_21:
        /*006c*/ 	.byte	0x04, 0x36
        /*006e*/ 	.short	(.L_23 - .L_22)
.L_22:
        /*0070*/ 	.word	0x00000008
.L_23:


//--------------------- .nv.callgraph             --------------------------
	.section	.nv.callgraph,"",@"SHT_CUDA_CALLGRAPH"
	.align	4
	.sectionentsize	8
	.align		4
        /*0000*/ 	.word	0x00000000
	.align		4
        /*0004*/ 	.word	0xffffffff
	.align		4
        /*0008*/ 	.word	0x00000000
	.align		4
        /*000c*/ 	.word	0xfffffffe
	.align		4
        /*0010*/ 	.word	0x00000000
	.align		4
        /*0014*/ 	.word	0xfffffffd
	.align		4
        /*0018*/ 	.word	0x00000000
	.align		4
        /*001c*/ 	.word	0xfffffffc


//--------------------- .text.triton_poi_fused__log_softmax_0 --------------------------
	.section	.text.triton_poi_fused__log_softmax_0,"ax",@progbits
	.align	128
        .global         triton_poi_fused__log_softmax_0
        .type           triton_poi_fused__log_softmax_0,@function
        .size           triton_poi_fused__log_softmax_0,(.L_x_1 - triton_poi_fused__log_softmax_0)
        .other          triton_poi_fused__log_softmax_0,@"STO_CUDA_ENTRY STV_DEFAULT"
triton_poi_fused__log_softmax_0:
.text.triton_poi_fused__log_softmax_0:
[----:B------:R-:W0:Y:S02]  /*0000*/  LDC R1, c[0x0][0x28] ;  /* 0x00000a00ff017b82 */ /* 0x000e240000000800 */
[----:B------:R-:W1:Y:S01]  /*0010*/  S2R R0, SR_TID.X ;  /* 0x0000000000007919 */ /* 0x000e620000002100 */
[----:B------:R-:W2:Y:S01]  /*0020*/  LDC.64 R2, c[0x0][0x210] ;  /* 0x00008400ff027b82 */ /* 0x000ea20000000a00 */
[----:B------:R-:W-:Y:S01]  /*0030*/  CS2R R10, SRZ ;  /* 0x00000000000a7805 */ /* 0x000fe2000001ff00 */
[----:B------:R-:W-:Y:S01]  /*0040*/  ULDC.64 UR4, c[0x0][0x208] ;  /* 0x0000820000047ab9 */ /* 0x000fe20000000a00 */
[----:B------:R-:W3:Y:S01]  /*0050*/  S2R R9, SR_CTAID.X ;  /* 0x0000000000097919 */ /* 0x000ee20000002500 */
[----:B------:R-:W-:Y:S01]  /*0060*/  IMAD.MOV.U32 R6, RZ, RZ, RZ ;  /* 0x000000ffff067224 */ /* 0x000fe200078e00ff */
[----:B-1----:R-:W-:Y:S02]  /*0070*/  LOP3.LUT R0, R0, 0x7f, RZ, 0xc0, !PT ;  /* 0x0000007f00007812 */ /* 0x002fe400078ec0ff */
[----:B---3--:R-:W-:-:S03]  /*0080*/  SHF.R.S32.HI R4, RZ, 0x18, R9 ;  /* 0x00000018ff047819 */ /* 0x008fc60000011409 */
[----:B------:R-:W-:Y:S01]  /*0090*/  IMAD R9, R9, 0x80, R0 ;  /* 0x0000008009097824 */ /* 0x000fe200078e0200 */
[----:B------:R-:W-:-:S04]  /*00a0*/  SGXT R0, R4, 0x1 ;  /* 0x000000010400781a */ /* 0x000fc80000000200 */
[----:B------:R-:W-:Y:S02]  /*00b0*/  ISETP.GE.AND P0, PT, R9, 0x100, PT ;  /* 0x000001000900780c */ /* 0x000fe40003f06270 */
[----:B------:R-:W-:-:S04]  /*00c0*/  LEA.HI R0, R0, R9, RZ, 0x2 ;  /* 0x0000000900007211 */ /* 0x000fc800078f10ff */
[----:B------:R-:W-:-:S05]  /*00d0*/  LOP3.LUT R5, R0, 0xfffffffc, RZ, 0xc0, !PT ;  /* 0xfffffffc00057812 */ /* 0x000fca00078ec0ff */
[----:B--2---:R-:W-:-:S05]  /*00e0*/  IMAD.WIDE R4, R5, 0x4, R2 ;  /* 0x0000000405047825 */ /* 0x004fca00078e0202 */
[----:B------:R-:W2:Y:S01]  /*00f0*/  @!P0 LDG.E.EL R11, desc[UR4][R4.64] ;  /* 0x00000004040b8981 */ /* 0x000ea2000c2e1900 */
[----:B------:R-:W-:-:S03]  /*0100*/  IMAD.MOV.U32 R8, RZ, RZ, RZ ;  /* 0x000000ffff087224 */ /* 0x000fc600078e00ff */
[----:B------:R-:W3:Y:S04]  /*0110*/  @!P0 LDG.E.EL R6, desc[UR4][R4.64+0x4] ;  /* 0x0000040404068981 */ /* 0x000ee8000c2e1900 */
[----:B------:R-:W4:Y:S04]  /*0120*/  @!P0 LDG.E.EL R8, desc[UR4][R4.64+0x8] ;  /* 0x0000080404088981 */ /* 0x000f28000c2e1900 */
[----:B------:R-:W5:Y:S01]  /*0130*/  @!P0 LDG.E.EL R10, desc[UR4][R4.64+0xc] ;  /* 0x00000c04040a8981 */ /* 0x000f62000c2e1900 */
[----:B------:R-:W-:Y:S02]  /*0140*/  IMAD.MOV.U32 R0, RZ, RZ, RZ ;  /* 0x000000ffff007224 */ /* 0x000fe400078e00ff */
[----:B------:R-:W-:-:S05]  /*0150*/  IMAD.WIDE R2, R9, 0x4, R2 ;  /* 0x0000000409027825 */ /* 0x000fca00078e0202 */
[----:B------:R1:W5:Y:S01]  /*0160*/  @!P0 LDG.E R0, desc[UR4][R2.64] ;  /* 0x0000000402008981 */ /* 0x000362000c1e1900 */
[C---:B--2---:R-:W-:Y:S02]  /*0170*/  FSETP.NAN.AND P2, PT, R11.reuse, R11, PT ;  /* 0x0000000b0b00720b */ /* 0x044fe40003f48000 */
[----:B---3--:R-:W-:-:S11]  /*0180*/  FSETP.GT.AND P1, PT, R11, R6, PT ;  /* 0x000000060b00720b */ /* 0x008fd60003f24000 */
[----:B------:R-:W-:Y:S02]  /*0190*/  @!P2 FSEL R11, R11, R6, P1 ;  /* 0x000000060b0ba208 */ /* 0x000fe40000800000 */
[----:B------:R-:W1:Y:S02]  /*01a0*/  LDC.64 R6, c[0x0][0x218] ;  /* 0x00008600ff067b82 */ /* 0x000e640000000a00 */
[C---:B----4-:R-:W-:Y:S02]  /*01b0*/  FSETP.GT.AND P1, PT, R11.reuse, R8, PT ;  /* 0x000000080b00720b */ /* 0x050fe40003f24000 */
[----:B------:R-:W-:-:S11]  /*01c0*/  FSETP.NAN.AND P2, PT, R11, R11, PT ;  /* 0x0000000b0b00720b */ /* 0x000fd60003f48000 */
[----:B------:R-:W-:-:S04]  /*01d0*/  @!P1 FSEL R11, R11, R8, P2 ;  /* 0x000000080b0b9208 */ /* 0x000fc80001000000 */
[C---:B-----5:R-:W-:Y:S02]  /*01e0*/  FSETP.GT.AND P1, PT, R11.reuse, R10, PT ;  /* 0x0000000a0b00720b */ /* 0x060fe40003f24000 */
[----:B------:R-:W-:Y:S01]  /*01f0*/  FSETP.NAN.AND P2, PT, R11, R11, PT ;  /* 0x0000000b0b00720b */ /* 0x000fe20003f48000 */
[----:B-1----:R-:W-:-:S10]  /*0200*/  IMAD.WIDE R2, R9, 0x4, R6 ;  /* 0x0000000409027825 */ /* 0x002fd400078e0206 */
[----:B------:R-:W-:-:S05]  /*0210*/  @!P1 FSEL R11, R11, R10, P2 ;  /* 0x0000000a0b0b9208 */ /* 0x000fca0001000000 */
[----:B------:R-:W-:Y:S01]  /*0220*/  FADD R11, -R11, R0 ;  /* 0x000000000b0b7221 */ /* 0x000fe20000000100 */
[----:B------:R-:W-:Y:S06]  /*0230*/  @P0 EXIT ;  /* 0x000000000000094d */ /* 0x000fec0003800000 */
[----:B------:R-:W-:Y:S01]  /*0240*/  STG.E desc[UR4][R2.64], R11 ;  /* 0x0000000b02007986 */ /* 0x000fe2000c101904 */
[----:B------:R-:W-:Y:S05]  /*0250*/  EXIT ;  /* 0x000000000000794d */ /* 0x000fea0003800000 */
.L_x_0:
[----:B------:R-:W-:-:S00]  /*0260*/  BRA `(.L_x_0) ;  /* 0xfffffffc00fc7947 */ /* 0x000fc0000383ffff */
[----:B------:R-:W-:-:S00]  /*0270*/  NOP ;  /* 0x0000000000007918 */ /* 0x000fc00000000000 */
        /* <DEDUP_REMOVED lines=8> */
.L_x_1:


//--------------------- .nv.constant0.triton_poi_fused__log_softmax_0 --------------------------
	.section	.nv.constant0.triton_poi_fused__log_softmax_0,"a",@progbits
	.sectionflags	@""
	.align	4
.nv.constant0.triton_poi_fused__log_softmax_0:
	.zero		548
